	.headerflags	@"EF_CUDA_TEXMODE_UNIFIED EF_CUDA_64BIT_ADDRESS EF_CUDA_ACCELERATORS EF_CUDA_SM90 EF_CUDA_VIRTUAL_SM(EF_CUDA_SM90)"
	.elftype	@"ET_EXEC"


//--------------------- .nv.info                  --------------------------
	.section	.nv.info,"",@"SHT_CUDA_INFO"
	.align	4


	//----- nvinfo : EIATTR_REGCOUNT
	.align		4
        /*0000*/ 	.byte	0x04, 0x2f
        /*0002*/ 	.short	(.L_1 - .L_0)
	.align		4
.L_0:
        /*0004*/ 	.word	index@(triton_poi_fused_convolution_max_pool2d_with_indices_relu_22)
        /*0008*/ 	.word	0x00000012


	//----- nvinfo : EIATTR_MIN_STACK_SIZE
	.align		4
.L_1:
        /*000c*/ 	.byte	0x04, 0x12
        /*000e*/ 	.short	(.L_3 - .L_2)
	.align		4
.L_2:
        /*0010*/ 	.word	index@(triton_poi_fused_convolution_max_pool2d_with_indices_relu_22)
        /*0014*/ 	.word	0x00000000


	//----- nvinfo : EIATTR_FRAME_SIZE
	.align		4
.L_3:
        /*0018*/ 	.byte	0x04, 0x11
        /*001a*/ 	.short	(.L_5 - .L_4)
	.align		4
.L_4:
        /*001c*/ 	.word	index@(triton_poi_fused_convolution_max_pool2d_with_indices_relu_22)
        /*0020*/ 	.word	0x00000000


	//----- nvinfo : EIATTR_MIN_STACK_SIZE
	.align		4
.L_5:
        /*0024*/ 	.byte	0x04, 0x12
        /*0026*/ 	.short	(.L_7 - .L_6)
	.align		4
.L_6:
        /*0028*/ 	.word	index@(triton_poi_fused_convolution_max_pool2d_with_indices_relu_22)
        /*002c*/ 	.word	0x00000000
.L_7:


//--------------------- .nv.info.triton_poi_fused_convolution_max_pool2d_with_indices_relu_22 --------------------------
	.section	.nv.info.triton_poi_fused_convolution_max_pool2d_with_indices_relu_22,"",@"SHT_CUDA_INFO"
	.sectionflags	@""
	.align	4


	//----- nvinfo : EIATTR_CUDA_API_VERSION
	.align		4
        /*0000*/ 	.byte	0x04, 0x37
        /*0002*/ 	.short	(.L_9 - .L_8)
.L_8:
        /*0004*/ 	.word	0x0000007c


	//----- nvinfo : EIATTR_KPARAM_INFO
	.align		4
.L_9:
        /*0008*/ 	.byte	0x04, 0x17
        /*000a*/ 	.short	(.L_11 - .L_10)
.L_10:
        /*000c*/ 	.word	0x00000000
        /*0010*/ 	.short	0x0004
        /*0012*/ 	.short	0x001c
        /*0014*/ 	.byte	0x00, 0xf0, 0x11, 0x00


	//----- nvinfo : EIATTR_KPARAM_INFO
	.align		4
.L_11:
        /*0018*/ 	.byte	0x04, 0x17
        /*001a*/ 	.short	(.L_13 - .L_12)
.L_12:
        /*001c*/ 	.word	0x00000000
        /*0020*/ 	.short	0x0003
        /*0022*/ 	.short	0x0018
        /*0024*/ 	.byte	0x00, 0xf0, 0x11, 0x00


	//----- nvinfo : EIATTR_KPARAM_INFO
	.align		4
.L_13:
        /*0028*/ 	.byte	0x04, 0x17
        /*002a*/ 	.short	(.L_15 - .L_14)
.L_14:
        /*002c*/ 	.word	0x00000000
        /*0030*/ 	.short	0x0002
        /*0032*/ 	.short	0x0010
        /*0034*/ 	.byte	0x00, 0xf4, 0x21, 0x00


	//----- nvinfo : EIATTR_KPARAM_INFO
	.align		4
.L_15:
        /*0038*/ 	.byte	0x04, 0x17
        /*003a*/ 	.short	(.L_17 - .L_16)
.L_16:
        /*003c*/ 	.word	0x00000000
        /*0040*/ 	.short	0x0001
        /*0042*/ 	.short	0x0008
        /*0044*/ 	.byte	0x00, 0xf4, 0x21, 0x00


	//----- nvinfo : EIATTR_KPARAM_INFO
	.align		4
.L_17:
        /*0048*/ 	.byte	0x04, 0x17
        /*004a*/ 	.short	(.L_19 - .L_18)
.L_18:
        /*004c*/ 	.word	0x00000000
        /*0050*/ 	.short	0x0000
        /*0052*/ 	.short	0x0000
        /*0054*/ 	.byte	0x00, 0xf4, 0x21, 0x00


	//----- nvinfo : EIATTR_SPARSE_MMA_MASK
	.align		4
.L_19:
        /*0058*/ 	.byte	0x03, 0x50
        /*005a*/ 	.short	0x0000


	//----- nvinfo : EIATTR_MAXREG_COUNT
	.align		4
        /*005c*/ 	.byte	0x03, 0x1b
        /*005e*/ 	.short	0x00ff


	//----- nvinfo : EIATTR_EXIT_INSTR_OFFSETS
	.align		4
        /*0060*/ 	.byte	0x04, 0x1c
        /*0062*/ 	.short	(.L_21 - .L_20)


	//   ....[0]....
.L_20:
        /*0064*/ 	.word	0x00000390


	//   ....[1]....
        /*0068*/ 	.word	0x00000410


	//----- nvinfo : EIATTR_REQNTID
	.align		4
.L_21:
        /*006c*/ 	.byte	0x04, 0x10
        /*006e*/ 	.short	(.L_23 - .L_22)
.L_22:
        /*0070*/ 	.word	0x00000080
        /*0074*/ 	.word	0x00000001
        /*0078*/ 	.word	0x00000001


	//----- nvinfo : EIATTR_CBANK_PARAM_SIZE
	.align		4
.L_23:
        /*007c*/ 	.byte	0x03, 0x19
        /*007e*/ 	.short	0x0020


	//----- nvinfo : EIATTR_PARAM_CBANK
	.align		4
        /*0080*/ 	.byte	0x04, 0x0a
        /*0082*/ 	.short	(.L_25 - .L_24)
	.align		4
.L_24:
        /*0084*/ 	.word	index@(.nv.constant0.triton_poi_fused_convolution_max_pool2d_with_indices_relu_22)
        /*0088*/ 	.short	0x0210
        /*008a*/ 	.short	0x0020


	//----- nvinfo : EIATTR_SW_WAR
	.align		4
.L_25:
        /*008c*/ 	.byte	0x04, 0x36
        /*008e*/ 	.short	(.L_27 - .L_26)
.L_26:
        /*0090*/ 	.word	0x00000008
.L_27:


//--------------------- .nv.callgraph             --------------------------
	.section	.nv.callgraph,"",@"SHT_CUDA_CALLGRAPH"
	.align	4
	.sectionentsize	8
	.align		4
        /*0000*/ 	.word	0x00000000
	.align		4
        /*0004*/ 	.word	0xffffffff
	.align		4
        /*0008*/ 	.word	0x00000000
	.align		4
        /*000c*/ 	.word	0xfffffffe
	.align		4
        /*0010*/ 	.word	0x00000000
	.align		4
        /*0014*/ 	.word	0xfffffffd
	.align		4
        /*0018*/ 	.word	0x00000000
	.align		4
        /*001c*/ 	.word	0xfffffffc


//--------------------- .text.triton_poi_fused_convolution_max_pool2d_with_indices_relu_22 --------------------------
	.section	.text.triton_poi_fused_convolution_max_pool2d_with_indices_relu_22,"ax",@progbits
	.sectionflags	@"SHF_BARRIERS=1"
	.align	128
        .global         triton_poi_fused_convolution_max_pool2d_with_indices_relu_22
        .type           triton_poi_fused_convolution_max_pool2d_with_indices_relu_22,@function
        .size           triton_poi_fused_convolution_max_pool2d_with_indices_relu_22,(.L_x_1 - triton_poi_fused_convolution_max_pool2d_with_indices_relu_22)
        .other          triton_poi_fused_convolution_max_pool2d_with_indices_relu_22,@"STO_CUDA_ENTRY STV_DEFAULT"
triton_poi_fused_convolution_max_pool2d_with_indices_relu_22:
.text.triton_poi_fused_convolution_max_pool2d_with_indices_relu_22:
[----:B------:R-:W0:Y:S02]  /*0000*/  LDC R1, c[0x0][0x28] ;  /* 0x00000a00ff017b82 */ /* 0x000e240000000800 */
[----:B------:R-:W1:Y:S01]  /*0010*/  S2R R6, SR_TID.X ;  /* 0x0000000000067919 */ /* 0x000e620000002100 */
[----:B------:R-:W2:Y:S01]  /*0020*/  S2UR UR4, SR_CTAID.X ;  /* 0x00000000000479c3 */ /* 0x000ea20000002500 */
[----:B------:R-:W-:Y:S01]  /*0030*/  ULDC.64 UR8, c[0x0][0x208] ;  /* 0x0000820000087ab9 */ /* 0x000fe20000000a00 */
[----:B------:R-:W3:Y:S06]  /*0040*/  S2R R2, SR_CTAID.Y ;  /* 0x0000000000027919 */ /* 0x000eec0000002600 */
[----:B------:R-:W4:Y:S01]  /*0050*/  LDC.64 R4, c[0x0][0x218] ;  /* 0x00008600ff047b82 */ /* 0x000f220000000a00 */
[----:B--2---:R-:W-:Y:S01]  /*0060*/  USHF.L.U32 UR4, UR4, 0x4, URZ ;  /* 0x0000000404047899 */ /* 0x004fe2000800063f */
[----:B-1----:R-:W-:-:S02]  /*0070*/  IMAD.SHL.U32 R9, R6, 0x2, RZ ;  /* 0x0000000206097824 */ /* 0x002fc400078e00ff */
[----:B---3--:R-:W-:Y:S01]  /*0080*/  IMAD.SHL.U32 R0, R2, 0x10, RZ ;  /* 0x0000001002007824 */ /* 0x008fe200078e00ff */
[----:B------:R-:W-:Y:S02]  /*0090*/  SHF.R.S32.HI R7, RZ, 0x1b, R2 ;  /* 0x0000001bff077819 */ /* 0x000fe40000011402 */
[----:B------:R-:W-:Y:S01]  /*00a0*/  LOP3.LUT R9, R9, 0xe, RZ, 0xc0, !PT ;  /* 0x0000000e09097812 */ /* 0x000fe200078ec0ff */
[----:B------:R-:W1:Y:S01]  /*00b0*/  LDC.64 R2, c[0x0][0x210] ;  /* 0x00008400ff027b82 */ /* 0x000e620000000a00 */
[----:B------:R-:W-:Y:S02]  /*00c0*/  SGXT R7, R7, 0x1 ;  /* 0x000000010707781a */ /* 0x000fe40000000200 */
[----:B------:R-:W-:-:S04]  /*00d0*/  LOP3.LUT R8, R0, R9, RZ, 0xfc, !PT ;  /* 0x0000000900087212 */ /* 0x000fc800078efcff */
[----:B------:R-:W-:Y:S02]  /*00e0*/  LEA.HI R10, R7, R8, RZ, 0x9 ;  /* 0x00000008070a7211 */ /* 0x000fe400078f48ff */
[----:B------:R-:W-:Y:S02]  /*00f0*/  SHF.R.U32.HI R7, RZ, 0x3, R6 ;  /* 0x00000003ff077819 */ /* 0x000fe40000011606 */
[C---:B------:R-:W-:Y:S01]  /*0100*/  LOP3.LUT R11, R10.reuse, 0xfffffe00, RZ, 0xc0, !PT ;  /* 0xfffffe000a0b7812 */ /* 0x040fe200078ec0ff */
[----:B------:R-:W-:Y:S01]  /*0110*/  IMAD.SHL.U32 R10, R10, 0x10, RZ ;  /* 0x000000100a0a7824 */ /* 0x000fe200078e00ff */
[----:B------:R-:W-:-:S03]  /*0120*/  SGXT.U32 R7, R7, 0x4 ;  /* 0x000000040707781a */ /* 0x000fc60000000000 */
[----:B------:R-:W-:Y:S01]  /*0130*/  IMAD.IADD R11, R8, 0x1, -R11 ;  /* 0x00000001080b7824 */ /* 0x000fe200078e0a0b */
[----:B------:R-:W-:Y:S02]  /*0140*/  LOP3.LUT R8, R7, UR4, RZ, 0xfc, !PT ;  /* 0x0000000407087c12 */ /* 0x000fe4000f8efcff */
[----:B------:R-:W-:Y:S01]  /*0150*/  LOP3.LUT R13, R10, 0xffffe000, RZ, 0xc0, !PT ;  /* 0xffffe0000a0d7812 */ /* 0x000fe200078ec0ff */
[----:B----4-:R-:W-:Y:S01]  /*0160*/  IMAD.WIDE R4, R11, 0x4, R4 ;  /* 0x000000040b047825 */ /* 0x010fe200078e0204 */
[----:B------:R-:W-:-:S03]  /*0170*/  ISETP.GE.AND P0, PT, R8, 0x10, PT ;  /* 0x000000100800780c */ /* 0x000fc60003f06270 */
[----:B------:R-:W-:Y:S02]  /*0180*/  IMAD R10, R8, 0x200, R11 ;  /* 0x00000200080a7824 */ /* 0x000fe400078e020b */
[----:B------:R-:W2:Y:S02]  /*0190*/  LDG.E.EL.64 R4, desc[UR8][R4.64] ;  /* 0x0000000804047981 */ /* 0x000ea4000c2e1b00 */
[----:B------:R-:W-:-:S04]  /*01a0*/  IMAD.IADD R13, R10, 0x1, R13 ;  /* 0x000000010a0d7824 */ /* 0x000fc800078e020d */
[----:B-1----:R-:W-:Y:S01]  /*01b0*/  IMAD.WIDE R10, R13, 0x4, R2 ;  /* 0x000000040d0a7825 */ /* 0x002fe200078e0202 */
[----:B------:R-:W-:-:S06]  /*01c0*/  CS2R R2, SRZ ;  /* 0x0000000000027805 */ /* 0x000fcc000001ff00 */
[----:B------:R-:W2:Y:S01]  /*01d0*/  @!P0 LDG.E.EL.64 R2, desc[UR8][R10.64] ;  /* 0x000000080a028981 */ /* 0x000ea2000c2e1b00 */
[----:B------:R-:W1:Y:S01]  /*01e0*/  S2UR UR6, SR_CgaCtaId ;  /* 0x00000000000679c3 */ /* 0x000e620000008800 */
[----:B------:R-:W-:Y:S01]  /*01f0*/  IMAD.SHL.U32 R8, R6, 0x20, RZ ;  /* 0x0000002006087824 */ /* 0x000fe200078e00ff */
[----:B------:R-:W-:-:S04]  /*0200*/  UMOV UR5, 0x400 ;  /* 0x0000040000057882 */ /* 0x000fc80000000000 */
[----:B------:R-:W-:-:S04]  /*0210*/  LOP3.LUT R8, R8, 0xe0, RZ, 0xc0, !PT ;  /* 0x000000e008087812 */ /* 0x000fc800078ec0ff */
[C---:B------:R-:W-:Y:S02]  /*0220*/  LOP3.LUT R14, R8.reuse, 0x10, RZ, 0xfc, !PT ;  /* 0x00000010080e7812 */ /* 0x040fe400078efcff */
[----:B------:R-:W-:Y:S01]  /*0230*/  LOP3.LUT R12, R8, R7, RZ, 0xfc, !PT ;  /* 0x00000007080c7212 */ /* 0x000fe200078efcff */
[----:B-1----:R-:W-:-:S06]  /*0240*/  UPRMT UR5, UR6, 0x654, UR5 ;  /* 0x0000065406057896 */ /* 0x002fcc0008000005 */
[----:B------:R-:W-:Y:S02]  /*0250*/  LEA.HI R13, R8, UR5, RZ, 0x1e ;  /* 0x00000005080d7c11 */ /* 0x000fe4000f8ff0ff */
[----:B------:R-:W-:-:S03]  /*0260*/  LEA.HI R15, R14, UR5, RZ, 0x1e ;  /* 0x000000050e0f7c11 */ /* 0x000fc6000f8ff0ff */
[C---:B------:R-:W-:Y:S02]  /*0270*/  IMAD R13, R12.reuse, 0x4, R13 ;  /* 0x000000040c0d7824 */ /* 0x040fe400078e020d */
[----:B------:R-:W-:Y:S01]  /*0280*/  IMAD R12, R12, 0x4, R15 ;  /* 0x000000040c0c7824 */ /* 0x000fe200078e020f */
[----:B------:R-:W-:-:S04]  /*0290*/  LOP3.LUT R9, R9, UR4, RZ, 0xfc, !PT ;  /* 0x0000000409097c12 */ /* 0x000fc8000f8efcff */
[----:B------:R-:W-:Y:S02]  /*02a0*/  ISETP.GE.AND P2, PT, R9, 0x10, PT ;  /* 0x000000100900780c */ /* 0x000fe40003f46270 */
[----:B--2---:R-:W-:Y:S01]  /*02b0*/  FSETP.GEU.AND P0, PT, R2, -R4, PT ;  /* 0x800000040200720b */ /* 0x004fe20003f0e000 */
[----:B------:R-:W-:Y:S01]  /*02c0*/  FADD R2, R4, R2 ;  /* 0x0000000204027221 */ /* 0x000fe20000000000 */
[----:B------:R-:W-:Y:S01]  /*02d0*/  FSETP.GEU.AND P1, PT, R3, -R5, PT ;  /* 0x800000050300720b */ /* 0x000fe20003f2e000 */
[----:B------:R-:W-:-:S03]  /*02e0*/  FADD R3, R5, R3 ;  /* 0x0000000305037221 */ /* 0x000fc60000000000 */
[----:B------:R-:W-:Y:S02]  /*02f0*/  FSEL R2, R2, RZ, P0 ;  /* 0x000000ff02027208 */ /* 0x000fe40000000000 */
[----:B------:R-:W-:-:S03]  /*0300*/  FSEL R3, R3, RZ, P1 ;  /* 0x000000ff03037208 */ /* 0x000fc60000800000 */
[----:B------:R1:W-:Y:S04]  /*0310*/  STS [R13], R2 ;  /* 0x000000020d007388 */ /* 0x0003e80000000800 */
[----:B------:R1:W-:Y:S01]  /*0320*/  STS [R12+0x40], R3 ;  /* 0x000040030c007388 */ /* 0x0003e20000000800 */
[----:B------:R-:W-:Y:S01]  /*0330*/  SHF.R.U32.HI R4, RZ, 0x1, R6 ;  /* 0x00000001ff047819 */ /* 0x000fe20000011606 */
[----:B------:R-:W-:-:S03]  /*0340*/  IMAD.SHL.U32 R6, R6, 0x8, RZ ;  /* 0x0000000806067824 */ /* 0x000fc600078e00ff */
[----:B------:R-:W-:Y:S02]  /*0350*/  LOP3.LUT R4, R4, 0x3c, RZ, 0xc0, !PT ;  /* 0x0000003c04047812 */ /* 0x000fe400078ec0ff */
[----:B------:R-:W-:-:S04]  /*0360*/  LOP3.LUT R5, R6, 0x3f8, RZ, 0xc0, !PT ;  /* 0x000003f806057812 */ /* 0x000fc800078ec0ff */
[----:B------:R-:W-:Y:S01]  /*0370*/  IADD3 R4, R5, UR5, R4 ;  /* 0x0000000505047c10 */ /* 0x000fe2000fffe004 */
[----:B------:R-:W-:Y:S06]  /*0380*/  BAR.SYNC.DEFER_BLOCKING 0x0 ;  /* 0x0000000000007b1d */ /* 0x000fec0000010000 */
[----:B-1----:R-:W-:Y:S05]  /*0390*/  @P2 EXIT ;  /* 0x000000000000294d */ /* 0x002fea0003800000 */
[----:B------:R-:W-:Y:S01]  /*03a0*/  LDS R10, [R4] ;  /* 0x00000000040a7984 */ /* 0x000fe20000000800 */
[----:B------:R-:W0:Y:S01]  /*03b0*/  LDC.64 R2, c[0x0][0x220] ;  /* 0x00008800ff027b82 */ /* 0x000e220000000a00 */
[----:B------:R-:W-:Y:S02]  /*03c0*/  LOP3.LUT R0, R0, R7, RZ, 0xfc, !PT ;  /* 0x0000000700007212 */ /* 0x000fe400078efcff */
[----:B------:R-:W1:Y:S03]  /*03d0*/  LDS R11, [R4+0x4] ;  /* 0x00000400040b7984 */ /* 0x000e660000000800 */
[----:B------:R-:W-:-:S04]  /*03e0*/  IMAD R9, R0, 0x10, R9 ;  /* 0x0000001000097824 */ /* 0x000fc800078e0209 */
[----:B0-----:R-:W-:-:S05]  /*03f0*/  IMAD.WIDE R2, R9, 0x4, R2 ;  /* 0x0000000409027825 */ /* 0x001fca00078e0202 */
[----:B-1----:R-:W-:Y:S01]  /*0400*/  STG.E.64 desc[UR8][R2.64], R10 ;  /* 0x0000000a02007986 */ /* 0x002fe2000c101b08 */
[----:B------:R-:W-:Y:S05]  /*0410*/  EXIT ;  /* 0x000000000000794d */ /* 0x000fea0003800000 */
.L_x_0:
[----:B------:R-:W-:-:S00]  /*0420*/  BRA `(.L_x_0) ;  /* 0xfffffffc00fc7947 */ /* 0x000fc0000383ffff */
[----:B------:R-:W-:-:S00]  /*0430*/  NOP ;  /* 0x0000000000007918 */ /* 0x000fc00000000000 */
        /* <DEDUP_REMOVED lines=12> */
.L_x_1:


//--------------------- .nv.shared.triton_poi_fused_convolution_max_pool2d_with_indices_relu_22 --------------------------
	.section	.nv.shared.triton_poi_fused_convolution_max_pool2d_with_indices_relu_22,"aw",@nobits
	.sectionflags	@""
	.align	16
	.zero		1024


//--------------------- .nv.constant0.triton_poi_fused_convolution_max_pool2d_with_indices_relu_22 --------------------------
	.section	.nv.constant0.triton_poi_fused_convolution_max_pool2d_with_indices_relu_22,"a",@progbits
	.sectionflags	@""
	.align	4
.nv.constant0.triton_poi_fused_convolution_max_pool2d_with_indices_relu_22:
	.zero		560
